//
// Generated by NVIDIA NVVM Compiler
//
// Compiler Build ID: CL-36424714
// Cuda compilation tools, release 13.0, V13.0.88
// Based on NVVM 20.0.0
//

.version 9.0
.target sm_100
.address_size 64

	// .globl	_Z7f_inputPiS_
.extern .func  (.param .b32 func_retval0) vprintf
(
	.param .b64 vprintf_param_0,
	.param .b64 vprintf_param_1
)
;
.global .align 1 .b8 $str[14] = {37, 100, 32, 120, 32, 37, 100, 32, 61, 32, 37, 100, 10};

.visible .entry _Z7f_inputPiS_(
	.param .u64 .ptr .align 1 _Z7f_inputPiS__param_0,
	.param .u64 .ptr .align 1 _Z7f_inputPiS__param_1
)
{
	.local .align 8 .b8 	__local_depot0[16];
	.reg .b64 	%SP;
	.reg .b64 	%SPL;
	.reg .pred 	%p<2>;
	.reg .b32 	%r<40>;
	.reg .b64 	%rd<5>;

	mov.u64 	%SPL, __local_depot0;
	cvta.local.u64 	%SP, %SPL;
	mov.u32 	%r2, %tid.x;
	mov.u32 	%r3, %ctaid.x;
	mov.u32 	%r4, %ntid.x;
	mad.lo.s32 	%r1, %r3, %r4, %r2;
	setp.gt.s32 	%p1, %r1, 9;
	@%p1 bra 	$L__BB0_2;
	add.u64 	%rd1, %SP, 0;
	add.u64 	%rd2, %SPL, 0;
	mov.b32 	%r5, 1;
	st.local.v2.u32 	[%rd2], {%r1, %r5};
	st.local.u32 	[%rd2+8], %r1;
	mov.u64 	%rd3, $str;
	cvta.global.u64 	%rd4, %rd3;
	{ // callseq 0, 0
	.param .b64 param0;
	st.param.b64 	[param0], %rd4;
	.param .b64 param1;
	st.param.b64 	[param1], %rd1;
	.param .b32 retval0;
	call.uni (retval0), 
	vprintf, 
	(
	param0, 
	param1
	);
	ld.param.b32 	%r6, [retval0];
	} // callseq 0
	shl.b32 	%r8, %r1, 1;
	mov.b32 	%r9, 2;
	st.local.v2.u32 	[%rd2], {%r1, %r9};
	st.local.u32 	[%rd2+8], %r8;
	{ // callseq 1, 0
	.param .b64 param0;
	st.param.b64 	[param0], %rd4;
	.param .b64 param1;
	st.param.b64 	[param1], %rd1;
	.param .b32 retval0;
	call.uni (retval0), 
	vprintf, 
	(
	param0, 
	param1
	);
	ld.param.b32 	%r10, [retval0];
	} // callseq 1
	mul.lo.s32 	%r12, %r1, 3;
	mov.b32 	%r13, 3;
	st.local.v2.u32 	[%rd2], {%r1, %r13};
	st.local.u32 	[%rd2+8], %r12;
	{ // callseq 2, 0
	.param .b64 param0;
	st.param.b64 	[param0], %rd4;
	.param .b64 param1;
	st.param.b64 	[param1], %rd1;
	.param .b32 retval0;
	call.uni (retval0), 
	vprintf, 
	(
	param0, 
	param1
	);
	ld.param.b32 	%r14, [retval0];
	} // callseq 2
	shl.b32 	%r16, %r1, 2;
	mov.b32 	%r17, 4;
	st.local.v2.u32 	[%rd2], {%r1, %r17};
	st.local.u32 	[%rd2+8], %r16;
	{ // callseq 3, 0
	.param .b64 param0;
	st.param.b64 	[param0], %rd4;
	.param .b64 param1;
	st.param.b64 	[param1], %rd1;
	.param .b32 retval0;
	call.uni (retval0), 
	vprintf, 
	(
	param0, 
	param1
	);
	ld.param.b32 	%r18, [retval0];
	} // callseq 3
	mul.lo.s32 	%r20, %r1, 5;
	mov.b32 	%r21, 5;
	st.local.v2.u32 	[%rd2], {%r1, %r21};
	st.local.u32 	[%rd2+8], %r20;
	{ // callseq 4, 0
	.param .b64 param0;
	st.param.b64 	[param0], %rd4;
	.param .b64 param1;
	st.param.b64 	[param1], %rd1;
	.param .b32 retval0;
	call.uni (retval0), 
	vprintf, 
	(
	param0, 
	param1
	);
	ld.param.b32 	%r22, [retval0];
	} // callseq 4
	mul.lo.s32 	%r24, %r1, 6;
	mov.b32 	%r25, 6;
	st.local.v2.u32 	[%rd2], {%r1, %r25};
	st.local.u32 	[%rd2+8], %r24;
	{ // callseq 5, 0
	.param .b64 param0;
	st.param.b64 	[param0], %rd4;
	.param .b64 param1;
	st.param.b64 	[param1], %rd1;
	.param .b32 retval0;
	call.uni (retval0), 
	vprintf, 
	(
	param0, 
	param1
	);
	ld.param.b32 	%r26, [retval0];
	} // callseq 5
	mul.lo.s32 	%r28, %r1, 7;
	mov.b32 	%r29, 7;
	st.local.v2.u32 	[%rd2], {%r1, %r29};
	st.local.u32 	[%rd2+8], %r28;
	{ // callseq 6, 0
	.param .b64 param0;
	st.param.b64 	[param0], %rd4;
	.param .b64 param1;
	st.param.b64 	[param1], %rd1;
	.param .b32 retval0;
	call.uni (retval0), 
	vprintf, 
	(
	param0, 
	param1
	);
	ld.param.b32 	%r30, [retval0];
	} // callseq 6
	shl.b32 	%r32, %r1, 3;
	mov.b32 	%r33, 8;
	st.local.v2.u32 	[%rd2], {%r1, %r33};
	st.local.u32 	[%rd2+8], %r32;
	{ // callseq 7, 0
	.param .b64 param0;
	st.param.b64 	[param0], %rd4;
	.param .b64 param1;
	st.param.b64 	[param1], %rd1;
	.param .b32 retval0;
	call.uni (retval0), 
	vprintf, 
	(
	param0, 
	param1
	);
	ld.param.b32 	%r34, [retval0];
	} // callseq 7
	mul.lo.s32 	%r36, %r1, 9;
	mov.b32 	%r37, 9;
	st.local.v2.u32 	[%rd2], {%r1, %r37};
	st.local.u32 	[%rd2+8], %r36;
	{ // callseq 8, 0
	.param .b64 param0;
	st.param.b64 	[param0], %rd4;
	.param .b64 param1;
	st.param.b64 	[param1], %rd1;
	.param .b32 retval0;
	call.uni (retval0), 
	vprintf, 
	(
	param0, 
	param1
	);
	ld.param.b32 	%r38, [retval0];
	} // callseq 8
$L__BB0_2:
	ret;

}


// ===== COMPILED SASS (sm_100) =====

	.target	sm_100

	.elftype	@"ET_EXEC"


//--------------------- .note.nv.tkinfo           --------------------------
	.section	.note.nv.tkinfo,"",@"SHT_NOTE"
	.sectionflags	@"SHF_NOTE_NV_TKINFO"
	.tkinfo
        /*0018*/ 	.word	0x00000002
        /*0030*/ 	.string	""
        /*0030*/ 	.string	"ptxas"
        /*0030*/ 	.string	"Cuda compilation tools, release 13.0, V13.0.88"
        /*0030*/ 	.string	"Build cuda_13.0.r13.0/compiler.36424714_0"
        /*0030*/ 	.string	"-arch sm_100 -m 64 "



//--------------------- .note.nv.cuinfo           --------------------------
	.section	.note.nv.cuinfo,"",@"SHT_NOTE"
	.sectionflags	@"SHF_NOTE_NV_CUINFO"
        /*0018*/ 	.short	0x0002
        /*001a*/ 	.short	0x0064
        /*001c*/ 	.short	0x0082
	.zero		2


//--------------------- .nv.info                  --------------------------
	.section	.nv.info,"",@"SHT_CUDA_INFO"
	.align	4


	//----- nvinfo : EIATTR_REGCOUNT
	.align		4
        /*0000*/ 	.byte	0x04, 0x2f
        /*0002*/ 	.short	(.L_2 - .L_1)
	.align		4
.L_1:
        /*0004*/ 	.word	index@(_Z7f_inputPiS_)
        /*0008*/ 	.word	0x00000018


	//----- nvinfo : EIATTR_FRAME_SIZE
	.align		4
.L_2:
        /*000c*/ 	.byte	0x04, 0x11
        /*000e*/ 	.short	(.L_4 - .L_3)
	.align		4
.L_3:
        /*0010*/ 	.word	index@(_Z7f_inputPiS_)
        /*0014*/ 	.word	0x00000010


	//----- nvinfo : EIATTR_MIN_STACK_SIZE
	.align		4
.L_4:
        /*0018*/ 	.byte	0x04, 0x12
        /*001a*/ 	.short	(.L_6 - .L_5)
	.align		4
.L_5:
        /*001c*/ 	.word	index@(_Z7f_inputPiS_)
        /*0020*/ 	.word	0x00000010
.L_6:


//--------------------- .nv.compat                --------------------------
	.section	.nv.compat,"",@"SHT_CUDA_COMPAT_INFO"
	.align	4
        /*0000*/ 	.byte	0x02, 0x09, 0x00, 0x00, 0x02, 0x02, 0x01, 0x00, 0x02, 0x05, 0x05, 0x00, 0x03, 0x07, 0x01, 0x01
        /*0010*/ 	.byte	0x02, 0x03, 0x00, 0x00, 0x02, 0x06, 0x01, 0x00, 0x04, 0x0b, 0x08, 0x00, 0x09, 0x00, 0x00, 0x00
        /*0020*/ 	.byte	0x00, 0x00, 0x00, 0x00


//--------------------- .nv.info._Z7f_inputPiS_   --------------------------
	.section	.nv.info._Z7f_inputPiS_,"",@"SHT_CUDA_INFO"
	.sectionflags	@""
	.align	4


	//----- nvinfo : EIATTR_CUDA_API_VERSION
	.align		4
        /*0000*/ 	.byte	0x04, 0x37
        /*0002*/ 	.short	(.L_8 - .L_7)
.L_7:
        /*0004*/ 	.word	0x00000082


	//----- nvinfo : EIATTR_KPARAM_INFO
	.align		4
.L_8:
        /*0008*/ 	.byte	0x04, 0x17
        /*000a*/ 	.short	(.L_10 - .L_9)
.L_9:
        /*000c*/ 	.word	0x00000000
        /*0010*/ 	.short	0x0001
        /*0012*/ 	.short	0x0008
        /*0014*/ 	.byte	0x00, 0xf5, 0x21, 0x00


	//----- nvinfo : EIATTR_KPARAM_INFO
	.align		4
.L_10:
        /*0018*/ 	.byte	0x04, 0x17
        /*001a*/ 	.short	(.L_12 - .L_11)
.L_11:
        /*001c*/ 	.word	0x00000000
        /*0020*/ 	.short	0x0000
        /*0022*/ 	.short	0x0000
        /*0024*/ 	.byte	0x00, 0xf5, 0x21, 0x00


	//----- nvinfo : EIATTR_SPARSE_MMA_MASK
	.align		4
.L_12:
        /*0028*/ 	.byte	0x03, 0x50
        /*002a*/ 	.short	0x0000


	//----- nvinfo : EIATTR_MAXREG_COUNT
	.align		4
        /*002c*/ 	.byte	0x03, 0x1b
        /*002e*/ 	.short	0x00ff


	//----- nvinfo : EIATTR_EXTERNS
	.align		4
        /*0030*/ 	.byte	0x04, 0x0f
        /*0032*/ 	.short	(.L_14 - .L_13)


	//   ....[0]....
	.align		4
.L_13:
        /*0034*/ 	.word	index@(vprintf)


	//----- nvinfo : EIATTR_MERCURY_ISA_VERSION
	.align		4
.L_14:
        /*0038*/ 	.byte	0x03, 0x5f
        /*003a*/ 	.short	0x0101


	//----- nvinfo : EIATTR_VRC_CTA_INIT_COUNT
	.align		4
        /*003c*/ 	.byte	0x02, 0x4a
	.zero		1
	.zero		1


	//----- nvinfo : EIATTR_SYSCALL_OFFSETS
	.align		4
        /*0040*/ 	.byte	0x04, 0x46
        /*0042*/ 	.short	(.L_16 - .L_15)


	//   ....[0]....
.L_15:
        /*0044*/ 	.word	0x00000170


	//   ....[1]....
        /*0048*/ 	.word	0x00000230


	//   ....[2]....
        /*004c*/ 	.word	0x000002f0


	//   ....[3]....
        /*0050*/ 	.word	0x000003b0


	//   ....[4]....
        /*0054*/ 	.word	0x00000470


	//   ....[5]....
        /*0058*/ 	.word	0x00000530


	//   ....[6]....
        /*005c*/ 	.word	0x000005f0


	//   ....[7]....
        /*0060*/ 	.word	0x000006b0


	//   ....[8]....
        /*0064*/ 	.word	0x00000770


	//----- nvinfo : EIATTR_EXIT_INSTR_OFFSETS
	.align		4
.L_16:
        /*0068*/ 	.byte	0x04, 0x1c
        /*006a*/ 	.short	(.L_18 - .L_17)


	//   ....[0]....
.L_17:
        /*006c*/ 	.word	0x000000b0


	//   ....[1]....
        /*0070*/ 	.word	0x00000780


	//----- nvinfo : EIATTR_CRS_STACK_SIZE
	.align		4
.L_18:
        /*0074*/ 	.byte	0x04, 0x1e
        /*0076*/ 	.short	(.L_20 - .L_19)
.L_19:
        /*0078*/ 	.word	0x00000000


	//----- nvinfo : EIATTR_CBANK_PARAM_SIZE
	.align		4
.L_20:
        /*007c*/ 	.byte	0x03, 0x19
        /*007e*/ 	.short	0x0010


	//----- nvinfo : EIATTR_PARAM_CBANK
	.align		4
        /*0080*/ 	.byte	0x04, 0x0a
        /*0082*/ 	.short	(.L_22 - .L_21)
	.align		4
.L_21:
        /*0084*/ 	.word	index@(.nv.constant0._Z7f_inputPiS_)
        /*0088*/ 	.short	0x0380
        /*008a*/ 	.short	0x0010


	//----- nvinfo : EIATTR_SW_WAR
	.align		4
.L_22:
        /*008c*/ 	.byte	0x04, 0x36
        /*008e*/ 	.short	(.L_24 - .L_23)
.L_23:
        /*0090*/ 	.word	0x00000008
.L_24:


//--------------------- .nv.callgraph             --------------------------
	.section	.nv.callgraph,"",@"SHT_CUDA_CALLGRAPH"
	.align	4
	.sectionentsize	8
	.align		4
        /*0000*/ 	.word	0x00000000
	.align		4
        /*0004*/ 	.word	0xffffffff
	.align		4
        /*0008*/ 	.word	index@(_Z7f_inputPiS_)
	.align		4
        /*000c*/ 	.word	index@(vprintf)
	.align		4
        /*0010*/ 	.word	0x00000000
	.align		4
        /*0014*/ 	.word	0xfffffffe
	.align		4
        /*0018*/ 	.word	0x00000000
	.align		4
        /*001c*/ 	.word	0xfffffffd
	.align		4
        /*0020*/ 	.word	0x00000000
	.align		4
        /*0024*/ 	.word	0xfffffffc


//--------------------- .nv.constant4             --------------------------
	.section	.nv.constant4,"a",@progbits
	.align	8
	.align		8
.nv.constant4:
        /*0000*/ 	.dword	vprintf
	.align		8
        /*0008*/ 	.dword	$str


//--------------------- .text._Z7f_inputPiS_      --------------------------
	.section	.text._Z7f_inputPiS_,"ax",@progbits
	.align	128
        .global         _Z7f_inputPiS_
        .type           _Z7f_inputPiS_,@function
        .size           _Z7f_inputPiS_,(.L_x_10 - _Z7f_inputPiS_)
        .other          _Z7f_inputPiS_,@"STO_CUDA_ENTRY STV_DEFAULT"
_Z7f_inputPiS_:
.text._Z7f_inputPiS_:
[----:B------:R-:W0:Y:S01]  /*0000*/  LDC R1, c[0x0][0x37c] ;  /* 0x0000df00ff017b82 */ /* 0x000e220000000800 */
[----:B------:R-:W1:Y:S01]  /*0010*/  S2R R2, SR_TID.X ;  /* 0x0000000000027919 */ /* 0x000e620000002100 */
[----:B------:R-:W2:Y:S06]  /*0020*/  LDCU UR5, c[0x0][0x2fc] ;  /* 0x00005f80ff0577ac */ /* 0x000eac0008000800 */
[----:B------:R-:W1:Y:S01]  /*0030*/  S2UR UR6, SR_CTAID.X ;  /* 0x00000000000679c3 */ /* 0x000e620000002500 */
[----:B0-----:R-:W-:Y:S01]  /*0040*/  VIADD R1, R1, 0xfffffff0 ;  /* 0xfffffff001017836 */ /* 0x001fe20000000000 */
[----:B------:R-:W0:Y:S06]  /*0050*/  LDCU UR4, c[0x0][0x2f8] ;  /* 0x00005f00ff0477ac */ /* 0x000e2c0008000800 */
[----:B------:R-:W1:Y:S01]  /*0060*/  LDC R3, c[0x0][0x360] ;  /* 0x0000d800ff037b82 */ /* 0x000e620000000800 */
[----:B0-----:R-:W-:-:S05]  /*0070*/  IADD3 R16, P1, PT, R1, UR4, RZ ;  /* 0x0000000401107c10 */ /* 0x001fca000ff3e0ff */
[----:B--2---:R-:W-:Y:S02]  /*0080*/  IMAD.X R17, RZ, RZ, UR5, P1 ;  /* 0x00000005ff117e24 */ /* 0x004fe400088e06ff */
[----:B-1----:R-:W-:-:S05]  /*0090*/  IMAD R2, R3, UR6, R2 ;  /* 0x0000000603027c24 */ /* 0x002fca000f8e0202 */
[----:B------:R-:W-:-:S13]  /*00a0*/  ISETP.GT.AND P0, PT, R2, 0x9, PT ;  /* 0x000000090200780c */ /* 0x000fda0003f04270 */
[----:B------:R-:W-:Y:S05]  /*00b0*/  @P0 EXIT ;  /* 0x000000000000094d */ /* 0x000fea0003800000 */
[----:B------:R-:W-:Y:S01]  /*00c0*/  HFMA2 R3, -RZ, RZ, 0, 5.9604644775390625e-08 ;  /* 0x00000001ff037431 */ /* 0x000fe200000001ff */
[----:B------:R-:W-:Y:S01]  /*00d0*/  MOV R18, 0x0 ;  /* 0x0000000000127802 */ /* 0x000fe20000000f00 */
[----:B------:R0:W-:Y:S01]  /*00e0*/  STL [R1+0x8], R2 ;  /* 0x0000080201007387 */ /* 0x0001e20000100800 */
[----:B------:R-:W1:Y:S01]  /*00f0*/  LDCU.64 UR4, c[0x4][0x8] ;  /* 0x01000100ff0477ac */ /* 0x000e620008000a00 */
[----:B------:R-:W-:Y:S01]  /*0100*/  MOV R6, R16 ;  /* 0x0000001000067202 */ /* 0x000fe20000000f00 */
[----:B------:R0:W2:Y:S01]  /*0110*/  LDC.64 R8, c[0x4][R18] ;  /* 0x0100000012087b82 */ /* 0x0000a20000000a00 */
[----:B------:R-:W-:Y:S01]  /*0120*/  IMAD.MOV.U32 R7, RZ, RZ, R17 ;  /* 0x000000ffff077224 */ /* 0x000fe200078e0011 */
[----:B------:R0:W-:Y:S01]  /*0130*/  STL.64 [R1], R2 ;  /* 0x0000000201007387 */ /* 0x0001e20000100a00 */
[----:B-1----:R-:W-:Y:S02]  /*0140*/  IMAD.U32 R4, RZ, RZ, UR4 ;  /* 0x00000004ff047e24 */ /* 0x002fe4000f8e00ff */
[----:B0-----:R-:W-:-:S07]  /*0150*/  IMAD.U32 R5, RZ, RZ, UR5 ;  /* 0x00000005ff057e24 */ /* 0x001fce000f8e00ff */
[----:B------:R-:W-:-:S07]  /*0160*/  LEPC R20, `(.L_x_0) ;  /* 0x000000001014794e */ /* 0x000fce0000000000 */
[----:B--2---:R-:W-:Y:S05]  /*0170*/  CALL.ABS.NOINC R8 ;  /* 0x0000000008007343 */ /* 0x004fea0003c00000 */
.L_x_0:
[----:B------:R-:W-:Y:S01]  /*0180*/  IMAD.MOV.U32 R3, RZ, RZ, 0x2 ;  /* 0x00000002ff037424 */ /* 0x000fe200078e00ff */
[----:B------:R-:W-:Y:S01]  /*0190*/  SHF.L.U32 R0, R2, 0x1, RZ ;  /* 0x0000000102007819 */ /* 0x000fe200000006ff */
[----:B------:R0:W1:Y:S01]  /*01a0*/  LDC.64 R8, c[0x4][R18] ;  /* 0x0100000012087b82 */ /* 0x0000620000000a00 */
[----:B------:R-:W2:Y:S01]  /*01b0*/  LDCU.64 UR4, c[0x4][0x8] ;  /* 0x01000100ff0477ac */ /* 0x000ea20008000a00 */
[----:B------:R-:W-:Y:S01]  /*01c0*/  MOV R6, R16 ;  /* 0x0000001000067202 */ /* 0x000fe20000000f00 */
[----:B------:R0:W-:Y:S01]  /*01d0*/  STL.64 [R1], R2 ;  /* 0x0000000201007387 */ /* 0x0001e20000100a00 */
[----:B------:R-:W-:-:S03]  /*01e0*/  IMAD.MOV.U32 R7, RZ, RZ, R17 ;  /* 0x000000ffff077224 */ /* 0x000fc600078e0011 */
[----:B------:R0:W-:Y:S01]  /*01f0*/  STL [R1+0x8], R0 ;  /* 0x0000080001007387 */ /* 0x0001e20000100800 */
[----:B--2---:R-:W-:Y:S02]  /*0200*/  IMAD.U32 R4, RZ, RZ, UR4 ;  /* 0x00000004ff047e24 */ /* 0x004fe4000f8e00ff */
[----:B0-----:R-:W-:-:S07]  /*0210*/  IMAD.U32 R5, RZ, RZ, UR5 ;  /* 0x00000005ff057e24 */ /* 0x001fce000f8e00ff */
[----:B------:R-:W-:-:S07]  /*0220*/  LEPC R20, `(.L_x_1) ;  /* 0x000000001014794e */ /* 0x000fce0000000000 */
[----:B-1----:R-:W-:Y:S05]  /*0230*/  CALL.ABS.NOINC R8 ;  /* 0x0000000008007343 */ /* 0x002fea0003c00000 */
.L_x_1:
[----:B------:R-:W-:Y:S02]  /*0240*/  HFMA2 R3, -RZ, RZ, 0, 1.78813934326171875e-07 ;  /* 0x00000003ff037431 */ /* 0x000fe400000001ff */
[----:B------:R-:W-:Y:S01]  /*0250*/  IMAD R0, R2, 0x3, RZ ;  /* 0x0000000302007824 */ /* 0x000fe200078e02ff */
[----:B------:R0:W1:Y:S01]  /*0260*/  LDC.64 R8, c[0x4][R18] ;  /* 0x0100000012087b82 */ /* 0x0000620000000a00 */
[----:B------:R-:W2:Y:S01]  /*0270*/  LDCU.64 UR4, c[0x4][0x8] ;  /* 0x01000100ff0477ac */ /* 0x000ea20008000a00 */
[----:B------:R-:W-:Y:S01]  /*0280*/  IMAD.MOV.U32 R6, RZ, RZ, R16 ;  /* 0x000000ffff067224 */ /* 0x000fe200078e0010 */
[----:B------:R-:W-:Y:S01]  /*0290*/  MOV R7, R17 ;  /* 0x0000001100077202 */ /* 0x000fe20000000f00 */
[----:B------:R0:W-:Y:S04]  /*02a0*/  STL [R1+0x8], R0 ;  /* 0x0000080001007387 */ /* 0x0001e80000100800 */
[----:B------:R0:W-:Y:S01]  /*02b0*/  STL.64 [R1], R2 ;  /* 0x0000000201007387 */ /* 0x0001e20000100a00 */
[----:B--2---:R-:W-:Y:S01]  /*02c0*/  IMAD.U32 R4, RZ, RZ, UR4 ;  /* 0x00000004ff047e24 */ /* 0x004fe2000f8e00ff */
[----:B0-----:R-:W-:-:S07]  /*02d0*/  MOV R5, UR5 ;  /* 0x0000000500057c02 */ /* 0x001fce0008000f00 */
[----:B------:R-:W-:-:S07]  /*02e0*/  LEPC R20, `(.L_x_2) ;  /* 0x000000001014794e */ /* 0x000fce0000000000 */
[----:B-1----:R-:W-:Y:S05]  /*02f0*/  CALL.ABS.NOINC R8 ;  /* 0x0000000008007343 */ /* 0x002fea0003c00000 */
.L_x_2:
[----:B------:R-:W-:Y:S01]  /*0300*/  IMAD.MOV.U32 R3, RZ, RZ, 0x4 ;  /* 0x00000004ff037424 */ /* 0x000fe200078e00ff */
[----:B------:R-:W-:Y:S01]  /*0310*/  SHF.L.U32 R0, R2, 0x2, RZ ;  /* 0x0000000202007819 */ /* 0x000fe200000006ff */
[----:B------:R0:W1:Y:S01]  /*0320*/  LDC.64 R8, c[0x4][R18] ;  /* 0x0100000012087b82 */ /* 0x0000620000000a00 */
[----:B------:R-:W2:Y:S01]  /*0330*/  LDCU.64 UR4, c[0x4][0x8] ;  /* 0x01000100ff0477ac */ /* 0x000ea20008000a00 */
[----:B------:R-:W-:Y:S01]  /*0340*/  IMAD.MOV.U32 R6, RZ, RZ, R16 ;  /* 0x000000ffff067224 */ /* 0x000fe200078e0010 */
[----:B------:R0:W-:Y:S01]  /*0350*/  STL.64 [R1], R2 ;  /* 0x0000000201007387 */ /* 0x0001e20000100a00 */
[----:B------:R-:W-:-:S03]  /*0360*/  MOV R7, R17 ;  /* 0x0000001100077202 */ /* 0x000fc60000000f00 */
[----:B------:R0:W-:Y:S01]  /*0370*/  STL [R1+0x8], R0 ;  /* 0x0000080001007387 */ /* 0x0001e20000100800 */
[----:B--2---:R-:W-:Y:S01]  /*0380*/  IMAD.U32 R4, RZ, RZ, UR4 ;  /* 0x00000004ff047e24 */ /* 0x004fe2000f8e00ff */
[----:B0-----:R-:W-:-:S07]  /*0390*/  MOV R5, UR5 ;  /* 0x0000000500057c02 */ /* 0x001fce0008000f00 */
[----:B------:R-:W-:-:S07]  /*03a0*/  LEPC R20, `(.L_x_3) ;  /* 0x000000001014794e */ /* 0x000fce0000000000 */
[----:B-1----:R-:W-:Y:S05]  /*03b0*/  CALL.ABS.NOINC R8 ;  /* 0x0000000008007343 */ /* 0x002fea0003c00000 */
.L_x_3:
[----:B------:R-:W-:Y:S01]  /*03c0*/  IMAD.MOV.U32 R3, RZ, RZ, 0x5 ;  /* 0x00000005ff037424 */ /* 0x000fe200078e00ff */
[----:B------:R0:W1:Y:S01]  /*03d0*/  LDC.64 R8, c[0x4][R18] ;  /* 0x0100000012087b82 */ /* 0x0000620000000a00 */
[----:B------:R-:W-:Y:S01]  /*03e0*/  IMAD R0, R2, 0x5, RZ ;  /* 0x0000000502007824 */ /* 0x000fe200078e02ff */
[----:B------:R-:W2:Y:S01]  /*03f0*/  LDCU.64 UR4, c[0x4][0x8] ;  /* 0x01000100ff0477ac */ /* 0x000ea20008000a00 */
[----:B------:R-:W-:Y:S01]  /*0400*/  MOV R6, R16 ;  /* 0x0000001000067202 */ /* 0x000fe20000000f00 */
[----:B------:R0:W-:Y:S01]  /*0410*/  STL.64 [R1], R2 ;  /* 0x0000000201007387 */ /* 0x0001e20000100a00 */
[----:B------:R-:W-:-:S03]  /*0420*/  IMAD.MOV.U32 R7, RZ, RZ, R17 ;  /* 0x000000ffff077224 */ /* 0x000fc600078e0011 */
[----:B------:R0:W-:Y:S01]  /*0430*/  STL [R1+0x8], R0 ;  /* 0x0000080001007387 */ /* 0x0001e20000100800 */
[----:B--2---:R-:W-:Y:S01]  /*0440*/  MOV R4, UR4 ;  /* 0x0000000400047c02 */ /* 0x004fe20008000f00 */
[----:B0-----:R-:W-:-:S07]  /*0450*/  IMAD.U32 R5, RZ, RZ, UR5 ;  /* 0x00000005ff057e24 */ /* 0x001fce000f8e00ff */
[----:B------:R-:W-:-:S07]  /*0460*/  LEPC R20, `(.L_x_4) ;  /* 0x000000001014794e */ /* 0x000fce0000000000 */
[----:B-1----:R-:W-:Y:S05]  /*0470*/  CALL.ABS.NOINC R8 ;  /* 0x0000000008007343 */ /* 0x002fea0003c00000 */
.L_x_4:
[----:B------:R-:W-:Y:S02]  /*0480*/  HFMA2 R3, -RZ, RZ, 0, 3.5762786865234375e-07 ;  /* 0x00000006ff037431 */ /* 0x000fe400000001ff */
        /* <DEDUP_REMOVED lines=11> */
.L_x_5:
        /* <DEDUP_REMOVED lines=12> */
.L_x_6:
[----:B------:R-:W-:Y:S02]  /*0600*/  HFMA2 R3, -RZ, RZ, 0, 4.76837158203125e-07 ;  /* 0x00000008ff037431 */ /* 0x000fe400000001ff */
[----:B------:R-:W-:Y:S01]  /*0610*/  IMAD.SHL.U32 R0, R2, 0x8, RZ ;  /* 0x0000000802007824 */ /* 0x000fe200078e00ff */
[----:B------:R0:W1:Y:S01]  /*0620*/  LDC.64 R8, c[0x4][R18] ;  /* 0x0100000012087b82 */ /* 0x0000620000000a00 */
[----:B------:R-:W2:Y:S01]  /*0630*/  LDCU.64 UR4, c[0x4][0x8] ;  /* 0x01000100ff0477ac */ /* 0x000ea20008000a00 */
[----:B------:R-:W-:Y:S01]  /*0640*/  MOV R6, R16 ;  /* 0x0000001000067202 */ /* 0x000fe20000000f00 */
[----:B------:R-:W-:Y:S01]  /*0650*/  IMAD.MOV.U32 R7, RZ, RZ, R17 ;  /* 0x000000ffff077224 */ /* 0x000fe200078e0011 */
[----:B------:R0:W-:Y:S04]  /*0660*/  STL [R1+0x8], R0 ;  /* 0x0000080001007387 */ /* 0x0001e80000100800 */
[----:B------:R0:W-:Y:S01]  /*0670*/  STL.64 [R1], R2 ;  /* 0x0000000201007387 */ /* 0x0001e20000100a00 */
[----:B--2---:R-:W-:Y:S01]  /*0680*/  MOV R4, UR4 ;  /* 0x0000000400047c02 */ /* 0x004fe20008000f00 */
[----:B0-----:R-:W-:-:S07]  /*0690*/  IMAD.U32 R5, RZ, RZ, UR5 ;  /* 0x00000005ff057e24 */ /* 0x001fce000f8e00ff */
[----:B------:R-:W-:-:S07]  /*06a0*/  LEPC R20, `(.L_x_7) ;  /* 0x000000001014794e */ /* 0x000fce0000000000 */
[----:B-1----:R-:W-:Y:S05]  /*06b0*/  CALL.ABS.NOINC R8 ;  /* 0x0000000008007343 */ /* 0x002fea0003c00000 */
.L_x_7:
[----:B------:R-:W-:Y:S02]  /*06c0*/  HFMA2 R3, -RZ, RZ, 0, 5.36441802978515625e-07 ;  /* 0x00000009ff037431 */ /* 0x000fe400000001ff */
[----:B------:R-:W-:Y:S01]  /*06d0*/  IMAD R0, R2, 0x9, RZ ;  /* 0x0000000902007824 */ /* 0x000fe200078e02ff */
[----:B------:R-:W0:Y:S01]  /*06e0*/  LDC.64 R18, c[0x4][R18] ;  /* 0x0100000012127b82 */ /* 0x000e220000000a00 */
[----:B------:R-:W1:Y:S01]  /*06f0*/  LDCU.64 UR4, c[0x4][0x8] ;  /* 0x01000100ff0477ac */ /* 0x000e620008000a00 */
[----:B------:R-:W-:Y:S01]  /*0700*/  IMAD.MOV.U32 R6, RZ, RZ, R16 ;  /* 0x000000ffff067224 */ /* 0x000fe200078e0010 */
[----:B------:R-:W-:Y:S01]  /*0710*/  MOV R7, R17 ;  /* 0x0000001100077202 */ /* 0x000fe20000000f00 */
[----:B------:R2:W-:Y:S04]  /*0720*/  STL [R1+0x8], R0 ;  /* 0x0000080001007387 */ /* 0x0005e80000100800 */
[----:B------:R2:W-:Y:S01]  /*0730*/  STL.64 [R1], R2 ;  /* 0x0000000201007387 */ /* 0x0005e20000100a00 */
[----:B-1----:R-:W-:Y:S01]  /*0740*/  IMAD.U32 R4, RZ, RZ, UR4 ;  /* 0x00000004ff047e24 */ /* 0x002fe2000f8e00ff */
[----:B--2---:R-:W-:-:S07]  /*0750*/  MOV R5, UR5 ;  /* 0x0000000500057c02 */ /* 0x004fce0008000f00 */
[----:B------:R-:W-:-:S07]  /*0760*/  LEPC R20, `(.L_x_8) ;  /* 0x000000001014794e */ /* 0x000fce0000000000 */
[----:B0-----:R-:W-:Y:S05]  /*0770*/  CALL.ABS.NOINC R18 ;  /* 0x0000000012007343 */ /* 0x001fea0003c00000 */
.L_x_8:
[----:B------:R-:W-:Y:S05]  /*0780*/  EXIT ;  /* 0x000000000000794d */ /* 0x000fea0003800000 */
.L_x_9:
[----:B------:R-:W-:-:S00]  /*0790*/  BRA `(.L_x_9) ;  /* 0xfffffffc00fc7947 */ /* 0x000fc0000383ffff */
[----:B------:R-:W-:-:S00]  /*07a0*/  NOP ;  /* 0x0000000000007918 */ /* 0x000fc00000000000 */
        /* <DEDUP_REMOVED lines=13> */
.L_x_10:


//--------------------- .nv.global.init           --------------------------
	.section	.nv.global.init,"aw",@progbits
.nv.global.init:
	.type		$str,@object
	.size		$str,(.L_0 - $str)
$str:
        /*0000*/ 	.byte	0x25, 0x64, 0x20, 0x78, 0x20, 0x25, 0x64, 0x20, 0x3d, 0x20, 0x25, 0x64, 0x0a, 0x00
.L_0:


//--------------------- .nv.shared.reserved.0     --------------------------
	.section	.nv.shared.reserved.0,"aw",@nobits
	.weak		__nv_reservedSMEM_offset_0_alias
	.size		__nv_reservedSMEM_offset_0_alias, 0, 64
	.other		__nv_reservedSMEM_offset_0_alias,@"STO_CUDA_RESERVED_SHARED STV_DEFAULT"
__nv_reservedSMEM_offset_0_alias:
	.zero		0
	.zero		64


//--------------------- .nv.constant0._Z7f_inputPiS_ --------------------------
	.section	.nv.constant0._Z7f_inputPiS_,"a",@progbits
	.sectionflags	@""
	.align	4
.nv.constant0._Z7f_inputPiS_:
	.zero		912


//--------------------- SYMBOLS --------------------------

	.type		.nv.reservedSmem.offset0,@object
	.size		.nv.reservedSmem.offset0,0x4
	.type		vprintf,@function
